	.headerflags	@"EF_CUDA_TEXMODE_UNIFIED EF_CUDA_64BIT_ADDRESS EF_CUDA_ACCELERATORS EF_CUDA_SM90 EF_CUDA_VIRTUAL_SM(EF_CUDA_SM90)"
	.elftype	@"ET_EXEC"


//--------------------- .nv.info                  --------------------------
	.section	.nv.info,"",@"SHT_CUDA_INFO"
	.align	4


	//----- nvinfo : EIATTR_REGCOUNT
	.align		4
        /*0000*/ 	.byte	0x04, 0x2f
        /*0002*/ 	.short	(.L_2 - .L_1)
	.align		4
.L_1:
        /*0004*/ 	.word	index@(triton_poi_fused_convolution_gelu_1)
        /*0008*/ 	.word	0x0000000e


	//----- nvinfo : EIATTR_MIN_STACK_SIZE
	.align		4
.L_2:
        /*000c*/ 	.byte	0x04, 0x12
        /*000e*/ 	.short	(.L_4 - .L_3)
	.align		4
.L_3:
        /*0010*/ 	.word	index@(triton_poi_fused_convolution_gelu_1)
        /*0014*/ 	.word	0x00000000


	//----- nvinfo : EIATTR_FRAME_SIZE
	.align		4
.L_4:
        /*0018*/ 	.byte	0x04, 0x11
        /*001a*/ 	.short	(.L_6 - .L_5)
	.align		4
.L_5:
        /*001c*/ 	.word	index@(triton_poi_fused_convolution_gelu_1)
        /*0020*/ 	.word	0x00000000


	//----- nvinfo : EIATTR_MIN_STACK_SIZE
	.align		4
.L_6:
        /*0024*/ 	.byte	0x04, 0x12
        /*0026*/ 	.short	(.L_8 - .L_7)
	.align		4
.L_7:
        /*0028*/ 	.word	index@(triton_poi_fused_convolution_gelu_1)
        /*002c*/ 	.word	0x00000000
.L_8:


//--------------------- .nv.info.triton_poi_fused_convolution_gelu_1 --------------------------
	.section	.nv.info.triton_poi_fused_convolution_gelu_1,"",@"SHT_CUDA_INFO"
	.sectionflags	@""
	.align	4


	//----- nvinfo : EIATTR_CUDA_API_VERSION
	.align		4
        /*0000*/ 	.byte	0x04, 0x37
        /*0002*/ 	.short	(.L_10 - .L_9)
.L_9:
        /*0004*/ 	.word	0x0000007c


	//----- nvinfo : EIATTR_KPARAM_INFO
	.align		4
.L_10:
        /*0008*/ 	.byte	0x04, 0x17
        /*000a*/ 	.short	(.L_12 - .L_11)
.L_11:
        /*000c*/ 	.word	0x00000000
        /*0010*/ 	.short	0x0003
        /*0012*/ 	.short	0x0018
        /*0014*/ 	.byte	0x00, 0xf0, 0x11, 0x00


	//----- nvinfo : EIATTR_KPARAM_INFO
	.align		4
.L_12:
        /*0018*/ 	.byte	0x04, 0x17
        /*001a*/ 	.short	(.L_14 - .L_13)
.L_13:
        /*001c*/ 	.word	0x00000000
        /*0020*/ 	.short	0x0002
        /*0022*/ 	.short	0x0010
        /*0024*/ 	.byte	0x00, 0xf4, 0x21, 0x00


	//----- nvinfo : EIATTR_KPARAM_INFO
	.align		4
.L_14:
        /*0028*/ 	.byte	0x04, 0x17
        /*002a*/ 	.short	(.L_16 - .L_15)
.L_15:
        /*002c*/ 	.word	0x00000000
        /*0030*/ 	.short	0x0001
        /*0032*/ 	.short	0x0008
        /*0034*/ 	.byte	0x00, 0xf4, 0x21, 0x00


	//----- nvinfo : EIATTR_KPARAM_INFO
	.align		4
.L_16:
        /*0038*/ 	.byte	0x04, 0x17
        /*003a*/ 	.short	(.L_18 - .L_17)
.L_17:
        /*003c*/ 	.word	0x00000000
        /*0040*/ 	.short	0x0000
        /*0042*/ 	.short	0x0000
        /*0044*/ 	.byte	0x00, 0xf4, 0x21, 0x00


	//----- nvinfo : EIATTR_SPARSE_MMA_MASK
	.align		4
.L_18:
        /*0048*/ 	.byte	0x03, 0x50
        /*004a*/ 	.short	0x0000


	//----- nvinfo : EIATTR_MAXREG_COUNT
	.align		4
        /*004c*/ 	.byte	0x03, 0x1b
        /*004e*/ 	.short	0x00ff


	//----- nvinfo : EIATTR_EXIT_INSTR_OFFSETS
	.align		4
        /*0050*/ 	.byte	0x04, 0x1c
        /*0052*/ 	.short	(.L_20 - .L_19)


	//   ....[0]....
.L_19:
        /*0054*/ 	.word	0x000003b0


	//----- nvinfo : EIATTR_REQNTID
	.align		4
.L_20:
        /*0058*/ 	.byte	0x04, 0x10
        /*005a*/ 	.short	(.L_22 - .L_21)
.L_21:
        /*005c*/ 	.word	0x00000080
        /*0060*/ 	.word	0x00000001
        /*0064*/ 	.word	0x00000001


	//----- nvinfo : EIATTR_CBANK_PARAM_SIZE
	.align		4
.L_22:
        /*0068*/ 	.byte	0x03, 0x19
        /*006a*/ 	.short	0x001c


	//----- nvinfo : EIATTR_PARAM_CBANK
	.align		4
        /*006c*/ 	.byte	0x04, 0x0a
        /*006e*/ 	.short	(.L_24 - .L_23)
	.align		4
.L_23:
        /*0070*/ 	.word	index@(.nv.constant0.triton_poi_fused_convolution_gelu_1)
        /*0074*/ 	.short	0x0210
        /*0076*/ 	.short	0x001c


	//----- nvinfo : EIATTR_SW_WAR
	.align		4
.L_24:
        /*0078*/ 	.byte	0x04, 0x36
        /*007a*/ 	.short	(.L_26 - .L_25)
.L_25:
        /*007c*/ 	.word	0x00000008
.L_26:


//--------------------- .nv.callgraph             --------------------------
	.section	.nv.callgraph,"",@"SHT_CUDA_CALLGRAPH"
	.align	4
	.sectionentsize	8
	.align		4
        /*0000*/ 	.word	0x00000000
	.align		4
        /*0004*/ 	.word	0xffffffff
	.align		4
        /*0008*/ 	.word	0x00000000
	.align		4
        /*000c*/ 	.word	0xfffffffe
	.align		4
        /*0010*/ 	.word	0x00000000
	.align		4
        /*0014*/ 	.word	0xfffffffd
	.align		4
        /*0018*/ 	.word	0x00000000
	.align		4
        /*001c*/ 	.word	0xfffffffc


//--------------------- .nv.constant4             --------------------------
	.section	.nv.constant4,"a",@progbits
	.align	8
	.align		8
.nv.constant4:
        /*0000*/ 	.dword	_$_str


//--------------------- .text.triton_poi_fused_convolution_gelu_1 --------------------------
	.section	.text.triton_poi_fused_convolution_gelu_1,"ax",@progbits
	.align	128
        .global         triton_poi_fused_convolution_gelu_1
        .type           triton_poi_fused_convolution_gelu_1,@function
        .size           triton_poi_fused_convolution_gelu_1,(.L_x_1 - triton_poi_fused_convolution_gelu_1)
        .other          triton_poi_fused_convolution_gelu_1,@"STO_CUDA_ENTRY STV_DEFAULT"
triton_poi_fused_convolution_gelu_1:
.text.triton_poi_fused_convolution_gelu_1:
[----:B------:R-:W-:Y:S01]  /*0000*/  LDC R1, c[0x0][0x28] ;  /* 0x00000a00ff017b82 */ /* 0x000fe20000000800 */
[----:B------:R-:W1:Y:S07]  /*0010*/  S2R R0, SR_TID.X ;  /* 0x0000000000007919 */ /* 0x000e6e0000002100 */
[----:B------:R-:W2:Y:S01]  /*0020*/  LDC.64 R4, c[0x0][0x218] ;  /* 0x00008600ff047b82 */ /* 0x000ea20000000a00 */
[----:B------:R-:W-:Y:S01]  /*0030*/  ULDC.64 UR4, c[0x0][0x208] ;  /* 0x0000820000047ab9 */ /* 0x000fe20000000a00 */
[----:B------:R-:W3:Y:S01]  /*0040*/  S2R R3, SR_CTAID.X ;  /* 0x0000000000037919 */ /* 0x000ee20000002500 */
[----:B------:R-:W-:Y:S01]  /*0050*/  HFMA2.MMA R8, -RZ, RZ, 0.470947265625, -12.46875 ;  /* 0x3789ca3cff087435 */ /* 0x000fe200000001ff */
[----:B------:R-:W-:Y:S01]  /*0060*/  IMAD.MOV.U32 R9, RZ, RZ, -0x460a9f47 ;  /* 0xb9f560b9ff097424 */ /* 0x000fe200078e00ff */
[----:B------:R-:W-:Y:S01]  /*0070*/  MOV R10, 0x3bac840b ;  /* 0x3bac840b000a7802 */ /* 0x000fe20000000f00 */
[----:B------:R-:W-:Y:S01]  /*0080*/  ULDC.64 UR6, c[0x0][0x220] ;  /* 0x0000880000067ab9 */ /* 0x000fe20000000a00 */
[----:B-1----:R-:W-:-:S02]  /*0090*/  LOP3.LUT R0, R0, 0x7f, RZ, 0xc0, !PT ;  /* 0x0000007f00007812 */ /* 0x002fc400078ec0ff */
[----:B---3--:R-:W-:Y:S02]  /*00a0*/  SHF.R.S32.HI R7, RZ, 0x18, R3 ;  /* 0x00000018ff077819 */ /* 0x008fe40000011403 */
[----:B------:R-:W-:Y:S02]  /*00b0*/  LEA R0, R3, R0, 0x7 ;  /* 0x0000000003007211 */ /* 0x000fe400078e38ff */
[----:B------:R-:W-:Y:S01]  /*00c0*/  SGXT R7, R7, 0x1 ;  /* 0x000000010707781a */ /* 0x000fe20000000200 */
[----:B------:R-:W1:Y:S03]  /*00d0*/  LDC.64 R2, c[0x0][0x210] ;  /* 0x00008400ff027b82 */ /* 0x000e660000000a00 */
[----:B------:R-:W-:-:S04]  /*00e0*/  LEA.HI R7, R7, R0, RZ, 0x4 ;  /* 0x0000000007077211 */ /* 0x000fc800078f20ff */
[--C-:B------:R-:W-:Y:S02]  /*00f0*/  SHF.R.S32.HI R6, RZ, 0x4, R7.reuse ;  /* 0x00000004ff067819 */ /* 0x100fe40000011407 */
[----:B------:R-:W-:-:S04]  /*0100*/  SHF.R.S32.HI R7, RZ, 0x1f, R7 ;  /* 0x0000001fff077819 */ /* 0x000fc80000011407 */
[----:B------:R-:W-:-:S04]  /*0110*/  LEA.HI R7, R7, R6, RZ, 0x6 ;  /* 0x0000000607077211 */ /* 0x000fc800078f30ff */
[----:B------:R-:W-:-:S05]  /*0120*/  LOP3.LUT R7, R7, 0xffffffc0, RZ, 0xc0, !PT ;  /* 0xffffffc007077812 */ /* 0x000fca00078ec0ff */
[----:B------:R-:W-:Y:S02]  /*0130*/  IMAD.IADD R7, R6, 0x1, -R7 ;  /* 0x0000000106077824 */ /* 0x000fe400078e0a07 */
[----:B-1----:R-:W-:-:S04]  /*0140*/  IMAD.WIDE R2, R0, 0x4, R2 ;  /* 0x0000000400027825 */ /* 0x002fc800078e0202 */
[----:B--2---:R-:W-:Y:S01]  /*0150*/  IMAD.WIDE R4, R7, 0x4, R4 ;  /* 0x0000000407047825 */ /* 0x004fe200078e0204 */
[----:B------:R-:W2:Y:S05]  /*0160*/  LDG.E R6, desc[UR4][R2.64] ;  /* 0x0000000402067981 */ /* 0x000eaa000c1e1900 */
[----:B------:R1:W2:Y:S02]  /*0170*/  LDG.E.EL R5, desc[UR4][R4.64] ;  /* 0x0000000404057981 */ /* 0x0002a4000c2e1900 */
[----:B-1----:R-:W-:Y:S02]  /*0180*/  IMAD.MOV.U32 R4, RZ, RZ, -0x42f37e9e ;  /* 0xbd0c8162ff047424 */ /* 0x002fe400078e00ff */
[----:B--2---:R-:W-:Y:S01]  /*0190*/  FADD R7, R6, R5 ;  /* 0x0000000506077221 */ /* 0x004fe20000000000 */
[----:B------:R-:W-:-:S03]  /*01a0*/  HFMA2.MMA R5, -RZ, RZ, 1.52734375, -41152 ;  /* 0x3e1cf906ff057435 */ /* 0x000fc600000001ff */
[----:B------:R-:W-:Y:S01]  /*01b0*/  FMUL R6, R7, 0.70710676908493041992 ;  /* 0x3f3504f307067820 */ /* 0x000fe20000400000 */
[----:B------:R-:W-:Y:S03]  /*01c0*/  STG.E desc[UR4][R2.64], R7 ;  /* 0x0000000702007986 */ /* 0x000fe6000c101904 */
[----:B------:R-:W-:-:S05]  /*01d0*/  FADD.FTZ R11, |R6|, -RZ ;  /* 0x800000ff060b7221 */ /* 0x000fca0000010200 */
[----:B------:R-:W-:-:S13]  /*01e0*/  FSETP.GE.AND P0, PT, R11, 1.0029599666595458984, PT ;  /* 0x3f8060fe0b00780b */ /* 0x000fda0003f06000 */
[----:B------:R-:W-:Y:S01]  /*01f0*/  @!P0 MOV R9, 0xba574d20 ;  /* 0xba574d2000098802 */ /* 0x000fe20000000f00 */
[----:B------:R-:W-:Y:S02]  /*0200*/  @!P0 IMAD.MOV.U32 R8, RZ, RZ, 0x38b1e96a ;  /* 0x38b1e96aff088424 */ /* 0x000fe400078e00ff */
[----:B------:R-:W-:Y:S01]  /*0210*/  @!P0 FMUL R11, R6, R6 ;  /* 0x00000006060b8220 */ /* 0x000fe20000400000 */
[----:B------:R-:W-:Y:S01]  /*0220*/  @!P0 MOV R10, 0x3baad5ea ;  /* 0x3baad5ea000a8802 */ /* 0x000fe20000000f00 */
[----:B------:R-:W-:Y:S01]  /*0230*/  @!P0 IMAD.MOV.U32 R4, RZ, RZ, -0x4323e419 ;  /* 0xbcdc1be7ff048424 */ /* 0x000fe200078e00ff */
[----:B------:R-:W-:Y:S01]  /*0240*/  @!P0 MOV R5, 0x3de718af ;  /* 0x3de718af00058802 */ /* 0x000fe20000000f00 */
[----:B------:R-:W-:Y:S01]  /*0250*/  FFMA.FTZ R9, R11, R8, R9 ;  /* 0x000000080b097223 */ /* 0x000fe20000010009 */
[----:B------:R-:W-:Y:S02]  /*0260*/  MOV R8, 0x3f6a937e ;  /* 0x3f6a937e00087802 */ /* 0x000fe40000000f00 */
[----:B------:R-:W-:Y:S01]  /*0270*/  @!P0 MOV R8, 0xbec093ac ;  /* 0xbec093ac00088802 */ /* 0x000fe20000000f00 */
[----:B------:R-:W-:-:S04]  /*0280*/  FFMA.FTZ R9, R9, R11, R10 ;  /* 0x0000000b09097223 */ /* 0x000fc8000001000a */
[-C--:B------:R-:W-:Y:S01]  /*0290*/  FFMA.FTZ R10, R9, R11.reuse, R4 ;  /* 0x0000000b090a7223 */ /* 0x080fe20000010004 */
[----:B------:R-:W-:Y:S01]  /*02a0*/  IMAD.MOV.U32 R4, RZ, RZ, 0x3f20d842 ;  /* 0x3f20d842ff047424 */ /* 0x000fe200078e00ff */
[----:B------:R-:W-:Y:S02]  /*02b0*/  @!P0 MOV R4, 0x3e0375d3 ;  /* 0x3e0375d300048802 */ /* 0x000fe40000000f00 */
[----:B------:R-:W-:Y:S01]  /*02c0*/  FFMA.FTZ R5, R10, R11, R5 ;  /* 0x0000000b0a057223 */ /* 0x000fe20000010005 */
[----:B------:R-:W-:-:S03]  /*02d0*/  FSEL R9, -R11, R6, P0 ;  /* 0x000000060b097208 */ /* 0x000fc60000000100 */
[----:B------:R-:W-:-:S04]  /*02e0*/  FFMA.FTZ R5, R5, R11, R8 ;  /* 0x0000000b05057223 */ /* 0x000fc80000010008 */
[----:B------:R-:W-:-:S04]  /*02f0*/  FFMA.FTZ R4, R5, R11, R4 ;  /* 0x0000000b05047223 */ /* 0x000fc80000010004 */
[----:B------:R-:W-:-:S04]  /*0300*/  FFMA.FTZ R9, R4, R9, R9 ;  /* 0x0000000904097223 */ /* 0x000fc80000010009 */
[----:B------:R-:W1:Y:S02]  /*0310*/  @P0 MUFU.EX2 R4, R9 ;  /* 0x0000000900040308 */ /* 0x000e640000000800 */
[----:B-1----:R-:W-:-:S05]  /*0320*/  @P0 FADD R5, -R4, 1 ;  /* 0x3f80000004050421 */ /* 0x002fca0000000100 */
[----:B------:R-:W-:Y:S01]  /*0330*/  @P0 LOP3.LUT R9, R5, 0x80000000, R6, 0xf8, !PT ;  /* 0x8000000005090812 */ /* 0x000fe200078ef806 */
[----:B------:R-:W-:Y:S01]  /*0340*/  FMUL R6, R7, 0.5 ;  /* 0x3f00000007067820 */ /* 0x000fe20000400000 */
[----:B------:R-:W-:Y:S02]  /*0350*/  SHF.R.S32.HI R5, RZ, 0x1f, R0 ;  /* 0x0000001fff057819 */ /* 0x000fe40000011400 */
[----:B------:R-:W-:Y:S01]  /*0360*/  LEA R4, P0, R0, UR6, 0x2 ;  /* 0x0000000600047c11 */ /* 0x000fe2000f8010ff */
[----:B------:R-:W-:-:S03]  /*0370*/  FADD R11, R9, 1 ;  /* 0x3f800000090b7421 */ /* 0x000fc60000000000 */
[----:B------:R-:W-:Y:S01]  /*0380*/  LEA.HI.X R5, R0, UR7, R5, 0x2, P0 ;  /* 0x0000000700057c11 */ /* 0x000fe200080f1405 */
[----:B------:R-:W-:-:S05]  /*0390*/  FMUL R11, R6, R11 ;  /* 0x0000000b060b7220 */ /* 0x000fca0000400000 */
[----:B------:R-:W-:Y:S01]  /*03a0*/  STG.E desc[UR4][R4.64], R11 ;  /* 0x0000000b04007986 */ /* 0x000fe2000c101904 */
[----:B------:R-:W-:Y:S05]  /*03b0*/  EXIT ;  /* 0x000000000000794d */ /* 0x000fea0003800000 */
.L_x_0:
[----:B------:R-:W-:-:S00]  /*03c0*/  BRA `(.L_x_0) ;  /* 0xfffffffc00fc7947 */ /* 0x000fc0000383ffff */
[----:B------:R-:W-:-:S00]  /*03d0*/  NOP ;  /* 0x0000000000007918 */ /* 0x000fc00000000000 */
        /* <DEDUP_REMOVED lines=10> */
.L_x_1:


//--------------------- .nv.global.init           --------------------------
	.section	.nv.global.init,"aw",@progbits
.nv.global.init:
	.type		_$_str,@object
	.size		_$_str,(.L_0 - _$_str)
_$_str:
        /*0000*/ 	.byte	0x5f, 0x5f, 0x43, 0x55, 0x44, 0x41, 0x5f, 0x46, 0x54, 0x5a, 0x00
.L_0:


//--------------------- .nv.constant0.triton_poi_fused_convolution_gelu_1 --------------------------
	.section	.nv.constant0.triton_poi_fused_convolution_gelu_1,"a",@progbits
	.sectionflags	@""
	.align	4
.nv.constant0.triton_poi_fused_convolution_gelu_1:
	.zero		556
